//
// Generated by NVIDIA NVVM Compiler
//
// Compiler Build ID: CL-36424714
// Cuda compilation tools, release 13.0, V13.0.88
// Based on NVVM 20.0.0
//

.version 9.0
.target sm_100
.address_size 64

	// .globl	_Z19pattern_blur_kernelPfiPhiiS0_

.visible .entry _Z19pattern_blur_kernelPfiPhiiS0_(
	.param .u64 .ptr .align 1 _Z19pattern_blur_kernelPfiPhiiS0__param_0,
	.param .u32 _Z19pattern_blur_kernelPfiPhiiS0__param_1,
	.param .u64 .ptr .align 1 _Z19pattern_blur_kernelPfiPhiiS0__param_2,
	.param .u32 _Z19pattern_blur_kernelPfiPhiiS0__param_3,
	.param .u32 _Z19pattern_blur_kernelPfiPhiiS0__param_4,
	.param .u64 .ptr .align 1 _Z19pattern_blur_kernelPfiPhiiS0__param_5
)
{
	.reg .pred 	%p<32>;
	.reg .b16 	%rs<17>;
	.reg .b32 	%r<151>;
	.reg .b32 	%f<70>;
	.reg .b64 	%rd<51>;

	ld.param.u64 	%rd5, [_Z19pattern_blur_kernelPfiPhiiS0__param_0];
	ld.param.u32 	%r36, [_Z19pattern_blur_kernelPfiPhiiS0__param_1];
	ld.param.u64 	%rd6, [_Z19pattern_blur_kernelPfiPhiiS0__param_2];
	ld.param.u32 	%r37, [_Z19pattern_blur_kernelPfiPhiiS0__param_3];
	ld.param.u32 	%r39, [_Z19pattern_blur_kernelPfiPhiiS0__param_4];
	ld.param.u64 	%rd4, [_Z19pattern_blur_kernelPfiPhiiS0__param_5];
	cvta.to.global.u64 	%rd1, %rd4;
	cvta.to.global.u64 	%rd2, %rd6;
	cvta.to.global.u64 	%rd3, %rd5;
	mov.u32 	%r40, %tid.x;
	mov.u32 	%r41, %ctaid.x;
	mov.u32 	%r42, %ntid.x;
	mad.lo.s32 	%r1, %r41, %r42, %r40;
	mov.u32 	%r43, %tid.y;
	mov.u32 	%r44, %ctaid.y;
	mov.u32 	%r45, %ntid.y;
	mad.lo.s32 	%r46, %r44, %r45, %r43;
	setp.ge.s32 	%p1, %r1, %r37;
	setp.ge.s32 	%p2, %r46, %r39;
	or.pred  	%p3, %p1, %p2;
	@%p3 bra 	$L__BB0_19;
	add.s32 	%r47, %r36, -1;
	shr.u32 	%r48, %r47, 31;
	add.s32 	%r49, %r47, %r48;
	shr.s32 	%r3, %r49, 1;
	setp.gt.s32 	%p4, %r36, -1;
	add.s32 	%r4, %r39, -1;
	mad.lo.s32 	%r50, %r39, %r1, %r46;
	mul.lo.s32 	%r5, %r50, 3;
	@%p4 bra 	$L__BB0_3;
	cvt.s64.s32 	%rd48, %r5;
	add.s64 	%rd49, %rd1, %rd48;
	mov.b16 	%rs16, 0;
	st.global.u8 	[%rd49], %rs16;
	st.global.u8 	[%rd49+1], %rs16;
	st.global.u8 	[%rd49+2], %rs16;
	bra.uni 	$L__BB0_19;
$L__BB0_3:
	abs.s32 	%r6, %r3;
	add.s32 	%r7, %r3, %r6;
	add.s32 	%r52, %r7, 1;
	and.b32  	%r8, %r52, 7;
	add.s32 	%r9, %r37, -1;
	mov.b32 	%r142, 0;
$L__BB0_4:
	neg.s32 	%r143, %r3;
	mov.f32 	%f69, 0f00000000;
$L__BB0_5:
	mov.u32 	%r12, %r143;
	neg.s32 	%r149, %r3;
	setp.lt.u32 	%p5, %r7, 7;
	add.s32 	%r53, %r12, %r1;
	max.s32 	%r54, %r53, 0;
	setp.lt.s32 	%p6, %r54, %r37;
	selp.b32 	%r55, %r54, %r9, %p6;
	add.s32 	%r56, %r12, %r3;
	mul.lo.s32 	%r144, %r56, %r36;
	add.s32 	%r15, %r144, %r3;
	mul.lo.s32 	%r16, %r55, %r39;
	@%p5 bra 	$L__BB0_9;
	add.s32 	%r57, %r7, 1;
	and.b32  	%r58, %r57, -8;
	neg.s32 	%r146, %r58;
	sub.s32 	%r147, 3, %r3;
	sub.s32 	%r145, %r46, %r3;
$L__BB0_7:
	.pragma "nounroll";
	max.s32 	%r59, %r145, 0;
	setp.lt.s32 	%p7, %r59, %r39;
	selp.b32 	%r60, %r59, %r4, %p7;
	mul.wide.s32 	%rd7, %r144, 4;
	add.s64 	%rd8, %rd3, %rd7;
	ld.global.f32 	%f16, [%rd8];
	add.s32 	%r61, %r60, %r16;
	mad.lo.s32 	%r62, %r61, 3, %r142;
	cvt.s64.s32 	%rd9, %r62;
	add.s64 	%rd10, %rd2, %rd9;
	ld.global.u8 	%rs1, [%rd10];
	cvt.rn.f32.u16 	%f17, %rs1;
	fma.rn.f32 	%f18, %f16, %f17, %f69;
	add.s32 	%r63, %r145, 1;
	max.s32 	%r64, %r63, 0;
	setp.lt.s32 	%p8, %r64, %r39;
	selp.b32 	%r65, %r64, %r4, %p8;
	ld.global.f32 	%f19, [%rd8+4];
	add.s32 	%r66, %r65, %r16;
	mad.lo.s32 	%r67, %r66, 3, %r142;
	cvt.s64.s32 	%rd11, %r67;
	add.s64 	%rd12, %rd2, %rd11;
	ld.global.u8 	%rs2, [%rd12];
	cvt.rn.f32.u16 	%f20, %rs2;
	fma.rn.f32 	%f21, %f19, %f20, %f18;
	add.s32 	%r68, %r145, 2;
	max.s32 	%r69, %r68, 0;
	setp.lt.s32 	%p9, %r69, %r39;
	selp.b32 	%r70, %r69, %r4, %p9;
	ld.global.f32 	%f22, [%rd8+8];
	add.s32 	%r71, %r70, %r16;
	mad.lo.s32 	%r72, %r71, 3, %r142;
	cvt.s64.s32 	%rd13, %r72;
	add.s64 	%rd14, %rd2, %rd13;
	ld.global.u8 	%rs3, [%rd14];
	cvt.rn.f32.u16 	%f23, %rs3;
	fma.rn.f32 	%f24, %f22, %f23, %f21;
	add.s32 	%r73, %r145, 3;
	max.s32 	%r74, %r73, 0;
	setp.lt.s32 	%p10, %r74, %r39;
	selp.b32 	%r75, %r74, %r4, %p10;
	ld.global.f32 	%f25, [%rd8+12];
	add.s32 	%r76, %r75, %r16;
	mad.lo.s32 	%r77, %r76, 3, %r142;
	cvt.s64.s32 	%rd15, %r77;
	add.s64 	%rd16, %rd2, %rd15;
	ld.global.u8 	%rs4, [%rd16];
	cvt.rn.f32.u16 	%f26, %rs4;
	fma.rn.f32 	%f27, %f25, %f26, %f24;
	add.s32 	%r78, %r145, 4;
	max.s32 	%r79, %r78, 0;
	setp.lt.s32 	%p11, %r79, %r39;
	selp.b32 	%r80, %r79, %r4, %p11;
	ld.global.f32 	%f28, [%rd8+16];
	add.s32 	%r81, %r80, %r16;
	mad.lo.s32 	%r82, %r81, 3, %r142;
	cvt.s64.s32 	%rd17, %r82;
	add.s64 	%rd18, %rd2, %rd17;
	ld.global.u8 	%rs5, [%rd18];
	cvt.rn.f32.u16 	%f29, %rs5;
	fma.rn.f32 	%f30, %f28, %f29, %f27;
	add.s32 	%r83, %r145, 5;
	max.s32 	%r84, %r83, 0;
	setp.lt.s32 	%p12, %r84, %r39;
	selp.b32 	%r85, %r84, %r4, %p12;
	ld.global.f32 	%f31, [%rd8+20];
	add.s32 	%r86, %r85, %r16;
	mad.lo.s32 	%r87, %r86, 3, %r142;
	cvt.s64.s32 	%rd19, %r87;
	add.s64 	%rd20, %rd2, %rd19;
	ld.global.u8 	%rs6, [%rd20];
	cvt.rn.f32.u16 	%f32, %rs6;
	fma.rn.f32 	%f33, %f31, %f32, %f30;
	add.s32 	%r88, %r145, 6;
	max.s32 	%r89, %r88, 0;
	setp.lt.s32 	%p13, %r89, %r39;
	selp.b32 	%r90, %r89, %r4, %p13;
	ld.global.f32 	%f34, [%rd8+24];
	add.s32 	%r91, %r90, %r16;
	mad.lo.s32 	%r92, %r91, 3, %r142;
	cvt.s64.s32 	%rd21, %r92;
	add.s64 	%rd22, %rd2, %rd21;
	ld.global.u8 	%rs7, [%rd22];
	cvt.rn.f32.u16 	%f35, %rs7;
	fma.rn.f32 	%f36, %f34, %f35, %f33;
	add.s32 	%r93, %r145, 7;
	max.s32 	%r94, %r93, 0;
	setp.lt.s32 	%p14, %r94, %r39;
	selp.b32 	%r95, %r94, %r4, %p14;
	ld.global.f32 	%f37, [%rd8+28];
	add.s32 	%r96, %r95, %r16;
	mad.lo.s32 	%r97, %r96, 3, %r142;
	cvt.s64.s32 	%rd23, %r97;
	add.s64 	%rd24, %rd2, %rd23;
	ld.global.u8 	%rs8, [%rd24];
	cvt.rn.f32.u16 	%f38, %rs8;
	fma.rn.f32 	%f69, %f37, %f38, %f36;
	add.s32 	%r147, %r147, 8;
	add.s32 	%r146, %r146, 8;
	add.s32 	%r145, %r145, 8;
	add.s32 	%r144, %r144, 8;
	setp.ne.s32 	%p15, %r146, 0;
	@%p15 bra 	$L__BB0_7;
	add.s32 	%r149, %r147, -3;
$L__BB0_9:
	setp.eq.s32 	%p16, %r8, 0;
	@%p16 bra 	$L__BB0_17;
	add.s32 	%r98, %r8, -1;
	setp.lt.u32 	%p17, %r98, 3;
	@%p17 bra 	$L__BB0_12;
	add.s32 	%r99, %r149, %r46;
	max.s32 	%r100, %r99, 0;
	setp.lt.s32 	%p18, %r100, %r39;
	selp.b32 	%r101, %r100, %r4, %p18;
	add.s32 	%r102, %r15, %r149;
	mul.wide.s32 	%rd25, %r102, 4;
	add.s64 	%rd26, %rd3, %rd25;
	ld.global.f32 	%f40, [%rd26];
	add.s32 	%r103, %r101, %r16;
	mad.lo.s32 	%r104, %r103, 3, %r142;
	cvt.s64.s32 	%rd27, %r104;
	add.s64 	%rd28, %rd2, %rd27;
	ld.global.u8 	%rs9, [%rd28];
	cvt.rn.f32.u16 	%f41, %rs9;
	fma.rn.f32 	%f42, %f40, %f41, %f69;
	add.s32 	%r105, %r99, 1;
	max.s32 	%r106, %r105, 0;
	setp.lt.s32 	%p19, %r106, %r39;
	selp.b32 	%r107, %r106, %r4, %p19;
	ld.global.f32 	%f43, [%rd26+4];
	add.s32 	%r108, %r107, %r16;
	mad.lo.s32 	%r109, %r108, 3, %r142;
	cvt.s64.s32 	%rd29, %r109;
	add.s64 	%rd30, %rd2, %rd29;
	ld.global.u8 	%rs10, [%rd30];
	cvt.rn.f32.u16 	%f44, %rs10;
	fma.rn.f32 	%f45, %f43, %f44, %f42;
	add.s32 	%r110, %r99, 2;
	max.s32 	%r111, %r110, 0;
	setp.lt.s32 	%p20, %r111, %r39;
	selp.b32 	%r112, %r111, %r4, %p20;
	ld.global.f32 	%f46, [%rd26+8];
	add.s32 	%r113, %r112, %r16;
	mad.lo.s32 	%r114, %r113, 3, %r142;
	cvt.s64.s32 	%rd31, %r114;
	add.s64 	%rd32, %rd2, %rd31;
	ld.global.u8 	%rs11, [%rd32];
	cvt.rn.f32.u16 	%f47, %rs11;
	fma.rn.f32 	%f48, %f46, %f47, %f45;
	add.s32 	%r115, %r99, 3;
	max.s32 	%r116, %r115, 0;
	setp.lt.s32 	%p21, %r116, %r39;
	selp.b32 	%r117, %r116, %r4, %p21;
	ld.global.f32 	%f49, [%rd26+12];
	add.s32 	%r118, %r117, %r16;
	mad.lo.s32 	%r119, %r118, 3, %r142;
	cvt.s64.s32 	%rd33, %r119;
	add.s64 	%rd34, %rd2, %rd33;
	ld.global.u8 	%rs12, [%rd34];
	cvt.rn.f32.u16 	%f50, %rs12;
	fma.rn.f32 	%f69, %f49, %f50, %f48;
	add.s32 	%r149, %r149, 4;
$L__BB0_12:
	add.s32 	%r121, %r7, 1;
	and.b32  	%r120, %r121, 3;
	setp.eq.s32 	%p22, %r120, 0;
	@%p22 bra 	$L__BB0_17;
	setp.eq.s32 	%p23, %r120, 1;
	@%p23 bra 	$L__BB0_15;
	add.s32 	%r122, %r149, %r46;
	max.s32 	%r123, %r122, 0;
	setp.lt.s32 	%p24, %r123, %r39;
	selp.b32 	%r124, %r123, %r4, %p24;
	add.s32 	%r125, %r15, %r149;
	mul.wide.s32 	%rd35, %r125, 4;
	add.s64 	%rd36, %rd3, %rd35;
	ld.global.f32 	%f52, [%rd36];
	add.s32 	%r126, %r124, %r16;
	mad.lo.s32 	%r127, %r126, 3, %r142;
	cvt.s64.s32 	%rd37, %r127;
	add.s64 	%rd38, %rd2, %rd37;
	ld.global.u8 	%rs13, [%rd38];
	cvt.rn.f32.u16 	%f53, %rs13;
	fma.rn.f32 	%f54, %f52, %f53, %f69;
	add.s32 	%r128, %r122, 1;
	max.s32 	%r129, %r128, 0;
	setp.lt.s32 	%p25, %r129, %r39;
	selp.b32 	%r130, %r129, %r4, %p25;
	ld.global.f32 	%f55, [%rd36+4];
	add.s32 	%r131, %r130, %r16;
	mad.lo.s32 	%r132, %r131, 3, %r142;
	cvt.s64.s32 	%rd39, %r132;
	add.s64 	%rd40, %rd2, %rd39;
	ld.global.u8 	%rs14, [%rd40];
	cvt.rn.f32.u16 	%f56, %rs14;
	fma.rn.f32 	%f69, %f55, %f56, %f54;
	add.s32 	%r149, %r149, 2;
$L__BB0_15:
	and.b32  	%r133, %r7, 1;
	setp.eq.b32 	%p26, %r133, 1;
	@%p26 bra 	$L__BB0_17;
	add.s32 	%r134, %r149, %r46;
	max.s32 	%r135, %r134, 0;
	setp.lt.s32 	%p27, %r135, %r39;
	selp.b32 	%r136, %r135, %r4, %p27;
	add.s32 	%r137, %r15, %r149;
	mul.wide.s32 	%rd41, %r137, 4;
	add.s64 	%rd42, %rd3, %rd41;
	ld.global.f32 	%f57, [%rd42];
	add.s32 	%r138, %r136, %r16;
	mad.lo.s32 	%r139, %r138, 3, %r142;
	cvt.s64.s32 	%rd43, %r139;
	add.s64 	%rd44, %rd2, %rd43;
	ld.global.u8 	%rs15, [%rd44];
	cvt.rn.f32.u16 	%f58, %rs15;
	fma.rn.f32 	%f69, %f57, %f58, %f69;
$L__BB0_17:
	add.s32 	%r143, %r12, 1;
	setp.ne.s32 	%p28, %r12, %r6;
	@%p28 bra 	$L__BB0_5;
	ld.param.u64 	%rd50, [_Z19pattern_blur_kernelPfiPhiiS0__param_5];
	setp.lt.f32 	%p29, %f69, 0f00000000;
	selp.f32 	%f59, 0f00000000, %f69, %p29;
	setp.gt.f32 	%p30, %f59, 0f437F0000;
	selp.f32 	%f60, 0f437F0000, %f59, %p30;
	cvt.rzi.u32.f32 	%r140, %f60;
	add.s32 	%r141, %r142, %r5;
	cvt.s64.s32 	%rd45, %r141;
	cvta.to.global.u64 	%rd46, %rd50;
	add.s64 	%rd47, %rd46, %rd45;
	st.global.u8 	[%rd47], %r140;
	add.s32 	%r142, %r142, 1;
	setp.ne.s32 	%p31, %r142, 3;
	@%p31 bra 	$L__BB0_4;
$L__BB0_19:
	ret;

}


// ===== COMPILED SASS (sm_100) =====

	.target	sm_100

	.elftype	@"ET_EXEC"


//--------------------- .note.nv.tkinfo           --------------------------
	.section	.note.nv.tkinfo,"",@"SHT_NOTE"
	.sectionflags	@"SHF_NOTE_NV_TKINFO"
	.tkinfo
        /*0018*/ 	.word	0x00000002
        /*0030*/ 	.string	""
        /*0030*/ 	.string	"ptxas"
        /*0030*/ 	.string	"Cuda compilation tools, release 13.0, V13.0.88"
        /*0030*/ 	.string	"Build cuda_13.0.r13.0/compiler.36424714_0"
        /*0030*/ 	.string	"-arch sm_100 -m 64 "



//--------------------- .note.nv.cuinfo           --------------------------
	.section	.note.nv.cuinfo,"",@"SHT_NOTE"
	.sectionflags	@"SHF_NOTE_NV_CUINFO"
        /*0018*/ 	.short	0x0002
        /*001a*/ 	.short	0x0064
        /*001c*/ 	.short	0x0082
	.zero		2


//--------------------- .nv.info                  --------------------------
	.section	.nv.info,"",@"SHT_CUDA_INFO"
	.align	4


	//----- nvinfo : EIATTR_REGCOUNT
	.align		4
        /*0000*/ 	.byte	0x04, 0x2f
        /*0002*/ 	.short	(.L_1 - .L_0)
	.align		4
.L_0:
        /*0004*/ 	.word	index@(_Z19pattern_blur_kernelPfiPhiiS0_)
        /*0008*/ 	.word	0x00000020


	//----- nvinfo : EIATTR_FRAME_SIZE
	.align		4
.L_1:
        /*000c*/ 	.byte	0x04, 0x11
        /*000e*/ 	.short	(.L_3 - .L_2)
	.align		4
.L_2:
        /*0010*/ 	.word	index@(_Z19pattern_blur_kernelPfiPhiiS0_)
        /*0014*/ 	.word	0x00000000


	//----- nvinfo : EIATTR_MIN_STACK_SIZE
	.align		4
.L_3:
        /*0018*/ 	.byte	0x04, 0x12
        /*001a*/ 	.short	(.L_5 - .L_4)
	.align		4
.L_4:
        /*001c*/ 	.word	index@(_Z19pattern_blur_kernelPfiPhiiS0_)
        /*0020*/ 	.word	0x00000000
.L_5:


//--------------------- .nv.compat                --------------------------
	.section	.nv.compat,"",@"SHT_CUDA_COMPAT_INFO"
	.align	4
        /*0000*/ 	.byte	0x02, 0x09, 0x00, 0x00, 0x02, 0x02, 0x01, 0x00, 0x02, 0x05, 0x05, 0x00, 0x03, 0x07, 0x01, 0x01
        /*0010*/ 	.byte	0x02, 0x03, 0x00, 0x00, 0x02, 0x06, 0x01, 0x00, 0x04, 0x0b, 0x08, 0x00, 0x09, 0x00, 0x00, 0x00
        /*0020*/ 	.byte	0x00, 0x00, 0x00, 0x00


//--------------------- .nv.info._Z19pattern_blur_kernelPfiPhiiS0_ --------------------------
	.section	.nv.info._Z19pattern_blur_kernelPfiPhiiS0_,"",@"SHT_CUDA_INFO"
	.sectionflags	@""
	.align	4


	//----- nvinfo : EIATTR_CUDA_API_VERSION
	.align		4
        /*0000*/ 	.byte	0x04, 0x37
        /*0002*/ 	.short	(.L_7 - .L_6)
.L_6:
        /*0004*/ 	.word	0x00000082


	//----- nvinfo : EIATTR_KPARAM_INFO
	.align		4
.L_7:
        /*0008*/ 	.byte	0x04, 0x17
        /*000a*/ 	.short	(.L_9 - .L_8)
.L_8:
        /*000c*/ 	.word	0x00000000
        /*0010*/ 	.short	0x0005
        /*0012*/ 	.short	0x0020
        /*0014*/ 	.byte	0x00, 0xf5, 0x21, 0x00


	//----- nvinfo : EIATTR_KPARAM_INFO
	.align		4
.L_9:
        /*0018*/ 	.byte	0x04, 0x17
        /*001a*/ 	.short	(.L_11 - .L_10)
.L_10:
        /*001c*/ 	.word	0x00000000
        /*0020*/ 	.short	0x0004
        /*0022*/ 	.short	0x001c
        /*0024*/ 	.byte	0x00, 0xf0, 0x11, 0x00


	//----- nvinfo : EIATTR_KPARAM_INFO
	.align		4
.L_11:
        /*0028*/ 	.byte	0x04, 0x17
        /*002a*/ 	.short	(.L_13 - .L_12)
.L_12:
        /*002c*/ 	.word	0x00000000
        /*0030*/ 	.short	0x0003
        /*0032*/ 	.short	0x0018
        /*0034*/ 	.byte	0x00, 0xf0, 0x11, 0x00


	//----- nvinfo : EIATTR_KPARAM_INFO
	.align		4
.L_13:
        /*0038*/ 	.byte	0x04, 0x17
        /*003a*/ 	.short	(.L_15 - .L_14)
.L_14:
        /*003c*/ 	.word	0x00000000
        /*0040*/ 	.short	0x0002
        /*0042*/ 	.short	0x0010
        /*0044*/ 	.byte	0x00, 0xf5, 0x21, 0x00


	//----- nvinfo : EIATTR_KPARAM_INFO
	.align		4
.L_15:
        /*0048*/ 	.byte	0x04, 0x17
        /*004a*/ 	.short	(.L_17 - .L_16)
.L_16:
        /*004c*/ 	.word	0x00000000
        /*0050*/ 	.short	0x0001
        /*0052*/ 	.short	0x0008
        /*0054*/ 	.byte	0x00, 0xf0, 0x11, 0x00


	//----- nvinfo : EIATTR_KPARAM_INFO
	.align		4
.L_17:
        /*0058*/ 	.byte	0x04, 0x17
        /*005a*/ 	.short	(.L_19 - .L_18)
.L_18:
        /*005c*/ 	.word	0x00000000
        /*0060*/ 	.short	0x0000
        /*0062*/ 	.short	0x0000
        /*0064*/ 	.byte	0x00, 0xf5, 0x21, 0x00


	//----- nvinfo : EIATTR_SPARSE_MMA_MASK
	.align		4
.L_19:
        /*0068*/ 	.byte	0x03, 0x50
        /*006a*/ 	.short	0x0000


	//----- nvinfo : EIATTR_MAXREG_COUNT
	.align		4
        /*006c*/ 	.byte	0x03, 0x1b
        /*006e*/ 	.short	0x00ff


	//----- nvinfo : EIATTR_MERCURY_ISA_VERSION
	.align		4
        /*0070*/ 	.byte	0x03, 0x5f
        /*0072*/ 	.short	0x0101


	//----- nvinfo : EIATTR_VRC_CTA_INIT_COUNT
	.align		4
        /*0074*/ 	.byte	0x02, 0x4a
	.zero		1
	.zero		1


	//----- nvinfo : EIATTR_EXIT_INSTR_OFFSETS
	.align		4
        /*0078*/ 	.byte	0x04, 0x1c
        /*007a*/ 	.short	(.L_21 - .L_20)


	//   ....[0]....
.L_20:
        /*007c*/ 	.word	0x000000c0


	//   ....[1]....
        /*0080*/ 	.word	0x000001c0


	//   ....[2]....
        /*0084*/ 	.word	0x00001160


	//----- nvinfo : EIATTR_CBANK_PARAM_SIZE
	.align		4
.L_21:
        /*0088*/ 	.byte	0x03, 0x19
        /*008a*/ 	.short	0x0028


	//----- nvinfo : EIATTR_PARAM_CBANK
	.align		4
        /*008c*/ 	.byte	0x04, 0x0a
        /*008e*/ 	.short	(.L_23 - .L_22)
	.align		4
.L_22:
        /*0090*/ 	.word	index@(.nv.constant0._Z19pattern_blur_kernelPfiPhiiS0_)
        /*0094*/ 	.short	0x0380
        /*0096*/ 	.short	0x0028


	//----- nvinfo : EIATTR_SW_WAR
	.align		4
.L_23:
        /*0098*/ 	.byte	0x04, 0x36
        /*009a*/ 	.short	(.L_25 - .L_24)
.L_24:
        /*009c*/ 	.word	0x00000008
.L_25:


//--------------------- .nv.callgraph             --------------------------
	.section	.nv.callgraph,"",@"SHT_CUDA_CALLGRAPH"
	.align	4
	.sectionentsize	8
	.align		4
        /*0000*/ 	.word	0x00000000
	.align		4
        /*0004*/ 	.word	0xffffffff
	.align		4
        /*0008*/ 	.word	0x00000000
	.align		4
        /*000c*/ 	.word	0xfffffffe
	.align		4
        /*0010*/ 	.word	0x00000000
	.align		4
        /*0014*/ 	.word	0xfffffffd
	.align		4
        /*0018*/ 	.word	0x00000000
	.align		4
        /*001c*/ 	.word	0xfffffffc


//--------------------- .text._Z19pattern_blur_kernelPfiPhiiS0_ --------------------------
	.section	.text._Z19pattern_blur_kernelPfiPhiiS0_,"ax",@progbits
	.align	128
        .global         _Z19pattern_blur_kernelPfiPhiiS0_
        .type           _Z19pattern_blur_kernelPfiPhiiS0_,@function
        .size           _Z19pattern_blur_kernelPfiPhiiS0_,(.L_x_9 - _Z19pattern_blur_kernelPfiPhiiS0_)
        .other          _Z19pattern_blur_kernelPfiPhiiS0_,@"STO_CUDA_ENTRY STV_DEFAULT"
_Z19pattern_blur_kernelPfiPhiiS0_:
.text._Z19pattern_blur_kernelPfiPhiiS0_:
[----:B------:R-:W-:Y:S01]  /*0000*/  LDC R1, c[0x0][0x37c] ;  /* 0x0000df00ff017b82 */ /* 0x000fe20000000800 */
[----:B------:R-:W0:Y:S07]  /*0010*/  S2R R0, SR_TID.Y ;  /* 0x0000000000007919 */ /* 0x000e2e0000002200 */
[----:B------:R-:W1:Y:S01]  /*0020*/  LDC R2, c[0x0][0x360] ;  /* 0x0000d800ff027b82 */ /* 0x000e620000000800 */
[----:B------:R-:W2:Y:S01]  /*0030*/  LDCU.64 UR4, c[0x0][0x398] ;  /* 0x00007300ff0477ac */ /* 0x000ea20008000a00 */
[----:B------:R-:W1:Y:S06]  /*0040*/  S2R R3, SR_TID.X ;  /* 0x0000000000037919 */ /* 0x000e6c0000002100 */
[----:B------:R-:W0:Y:S08]  /*0050*/  S2UR UR7, SR_CTAID.Y ;  /* 0x00000000000779c3 */ /* 0x000e300000002600 */
[----:B------:R-:W0:Y:S08]  /*0060*/  LDC R5, c[0x0][0x364] ;  /* 0x0000d900ff057b82 */ /* 0x000e300000000800 */
[----:B------:R-:W1:Y:S01]  /*0070*/  S2UR UR6, SR_CTAID.X ;  /* 0x00000000000679c3 */ /* 0x000e620000002500 */
[----:B0-----:R-:W-:-:S05]  /*0080*/  IMAD R0, R5, UR7, R0 ;  /* 0x0000000705007c24 */ /* 0x001fca000f8e0200 */
[----:B--2---:R-:W-:Y:S01]  /*0090*/  ISETP.GE.AND P0, PT, R0, UR5, PT ;  /* 0x0000000500007c0c */ /* 0x004fe2000bf06270 */
[----:B-1----:R-:W-:-:S05]  /*00a0*/  IMAD R3, R2, UR6, R3 ;  /* 0x0000000602037c24 */ /* 0x002fca000f8e0203 */
[----:B------:R-:W-:-:S13]  /*00b0*/  ISETP.GE.OR P0, PT, R3, UR4, P0 ;  /* 0x0000000403007c0c */ /* 0x000fda0008706670 */
[----:B------:R-:W-:Y:S05]  /*00c0*/  @P0 EXIT ;  /* 0x000000000000094d */ /* 0x000fea0003800000 */
[----:B------:R-:W0:Y:S01]  /*00d0*/  LDC R4, c[0x0][0x388] ;  /* 0x0000e200ff047b82 */ /* 0x000e220000000800 */
[----:B------:R-:W1:Y:S01]  /*00e0*/  LDCU.64 UR6, c[0x0][0x358] ;  /* 0x00006b00ff0677ac */ /* 0x000e620008000a00 */
[C---:B0-----:R-:W-:Y:S01]  /*00f0*/  ISETP.GT.AND P0, PT, R4.reuse, -0x1, PT ;  /* 0xffffffff0400780c */ /* 0x041fe20003f04270 */
[----:B------:R-:W-:-:S05]  /*0100*/  VIADD R2, R4, 0xffffffff ;  /* 0xffffffff04027836 */ /* 0x000fca0000000000 */
[----:B------:R-:W-:Y:S01]  /*0110*/  LEA.HI R5, R2, R2, RZ, 0x1 ;  /* 0x0000000202057211 */ /* 0x000fe200078f08ff */
[----:B------:R-:W-:-:S03]  /*0120*/  IMAD R2, R3, UR5, R0 ;  /* 0x0000000503027c24 */ /* 0x000fc6000f8e0200 */
[----:B------:R-:W-:Y:S01]  /*0130*/  SHF.R.S32.HI R5, RZ, 0x1, R5 ;  /* 0x00000001ff057819 */ /* 0x000fe20000011405 */
[----:B------:R-:W-:Y:S02]  /*0140*/  IMAD R2, R2, 0x3, RZ ;  /* 0x0000000302027824 */ /* 0x000fe400078e02ff */
[----:B-1----:R-:W-:Y:S05]  /*0150*/  @P0 BRA `(.L_x_0) ;  /* 0x00000000001c0947 */ /* 0x002fea0003800000 */
[----:B------:R-:W0:Y:S02]  /*0160*/  LDCU.64 UR8, c[0x0][0x3a0] ;  /* 0x00007400ff0877ac */ /* 0x000e240008000a00 */
[----:B0-----:R-:W-:-:S04]  /*0170*/  IADD3 R4, P0, PT, R2, UR8, RZ ;  /* 0x0000000802047c10 */ /* 0x001fc8000ff1e0ff */
[----:B------:R-:W-:-:S05]  /*0180*/  LEA.HI.X.SX32 R5, R2, UR9, 0x1, P0 ;  /* 0x0000000902057c11 */ /* 0x000fca00080f0eff */
[----:B------:R-:W-:Y:S04]  /*0190*/  STG.E.U8 desc[UR6][R4.64], RZ ;  /* 0x000000ff04007986 */ /* 0x000fe8000c101106 */
[----:B------:R-:W-:Y:S04]  /*01a0*/  STG.E.U8 desc[UR6][R4.64+0x1], RZ ;  /* 0x000001ff04007986 */ /* 0x000fe8000c101106 */
[----:B------:R-:W-:Y:S01]  /*01b0*/  STG.E.U8 desc[UR6][R4.64+0x2], RZ ;  /* 0x000002ff04007986 */ /* 0x000fe2000c101106 */
[----:B------:R-:W-:Y:S05]  /*01c0*/  EXIT ;  /* 0x000000000000794d */ /* 0x000fea0003800000 */
.L_x_0:
[----:B------:R-:W-:Y:S01]  /*01d0*/  IABS R4, R5 ;  /* 0x0000000500047213 */ /* 0x000fe20000000000 */
[----:B------:R-:W-:Y:S01]  /*01e0*/  IMAD.MOV.U32 R7, RZ, RZ, RZ ;  /* 0x000000ffff077224 */ /* 0x000fe200078e00ff */
[----:B------:R-:W-:Y:S02]  /*01f0*/  UIADD3 UR4, UPT, UPT, UR4, -0x1, URZ ;  /* 0xffffffff04047890 */ /* 0x000fe4000fffe0ff */
[----:B------:R-:W-:Y:S01]  /*0200*/  UIADD3 UR5, UPT, UPT, UR5, -0x1, URZ ;  /* 0xffffffff05057890 */ /* 0x000fe2000fffe0ff */
[----:B------:R-:W-:-:S04]  /*0210*/  IMAD.IADD R4, R5, 0x1, R4 ;  /* 0x0000000105047824 */ /* 0x000fc800078e0204 */
[----:B------:R-:W-:-:S05]  /*0220*/  VIADD R6, R4, 0x1 ;  /* 0x0000000104067836 */ /* 0x000fca0000000000 */
[----:B------:R-:W-:-:S07]  /*0230*/  LOP3.LUT R6, R6, 0x7, RZ, 0xc0, !PT ;  /* 0x0000000706067812 */ /* 0x000fce00078ec0ff */
.L_x_7:
[----:B0-----:R-:W-:Y:S02]  /*0240*/  IMAD.MOV R8, RZ, RZ, -R5 ;  /* 0x000000ffff087224 */ /* 0x001fe400078e0a05 */
[----:B------:R-:W-:-:S07]  /*0250*/  IMAD.MOV.U32 R23, RZ, RZ, RZ ;  /* 0x000000ffff177224 */ /* 0x000fce00078e00ff */
.L_x_6:
[----:B------:R-:W0:Y:S01]  /*0260*/  LDCU UR8, c[0x0][0x398] ;  /* 0x00007300ff0877ac */ /* 0x000e220008000800 */
[----:B------:R-:W-:Y:S01]  /*0270*/  ISETP.GE.U32.AND P2, PT, R4, 0x7, PT ;  /* 0x000000070400780c */ /* 0x000fe20003f46070 */
[----:B------:R-:W-:Y:S01]  /*0280*/  IMAD.IADD R9, R5, 0x1, R8 ;  /* 0x0000000105097824 */ /* 0x000fe200078e0208 */
[----:B------:R-:W-:Y:S01]  /*0290*/  VIADDMNMX R10, R8, R3, RZ, !PT ;  /* 0x00000003080a7246 */ /* 0x000fe200078001ff */
[----:B------:R-:W1:Y:S01]  /*02a0*/  LDCU UR9, c[0x0][0x388] ;  /* 0x00007100ff0977ac */ /* 0x000e620008000800 */
[----:B------:R-:W-:Y:S01]  /*02b0*/  IABS R11, R5 ;  /* 0x00000005000b7213 */ /* 0x000fe20000000000 */
[----:B------:R-:W-:-:S03]  /*02c0*/  IMAD.MOV R22, RZ, RZ, -R5 ;  /* 0x000000ffff167224 */ /* 0x000fc600078e0a05 */
[C---:B------:R-:W-:Y:S01]  /*02d0*/  ISETP.NE.AND P0, PT, R8.reuse, R11, PT ;  /* 0x0000000b0800720c */ /* 0x040fe20003f05270 */
[----:B------:R-:W-:Y:S01]  /*02e0*/  VIADD R8, R8, 0x1 ;  /* 0x0000000108087836 */ /* 0x000fe20000000000 */
[----:B0-----:R-:W-:Y:S01]  /*02f0*/  ISETP.GE.AND P1, PT, R10, UR8, PT ;  /* 0x000000080a007c0c */ /* 0x001fe2000bf26270 */
[----:B-1----:R-:W-:-:S03]  /*0300*/  IMAD R21, R9, UR9, RZ ;  /* 0x0000000909157c24 */ /* 0x002fc6000f8e02ff */
[----:B------:R-:W-:Y:S01]  /*0310*/  SEL R10, R10, UR4, !P1 ;  /* 0x000000040a0a7c07 */ /* 0x000fe2000c800000 */
[----:B------:R-:W-:Y:S01]  /*0320*/  IMAD.IADD R11, R5, 0x1, R21 ;  /* 0x00000001050b7824 */ /* 0x000fe200078e0215 */
[----:B------:R-:W-:Y:S07]  /*0330*/  @!P2 BRA `(.L_x_1) ;  /* 0x0000000400a0a947 */ /* 0x000fee0003800000 */
[----:B------:R-:W0:Y:S01]  /*0340*/  LDC.64 R12, c[0x0][0x380] ;  /* 0x0000e000ff0c7b82 */ /* 0x000e220000000a00 */
[----:B------:R-:W-:Y:S01]  /*0350*/  VIADD R20, R4, 0x1 ;  /* 0x0000000104147836 */ /* 0x000fe20000000000 */
[----:B------:R-:W-:Y:S01]  /*0360*/  IADD3 R22, PT, PT, -R5, 0x3, RZ ;  /* 0x0000000305167810 */ /* 0x000fe20007ffe1ff */
[----:B------:R-:W-:Y:S01]  /*0370*/  IMAD.IADD R9, R0, 0x1, -R5 ;  /* 0x0000000100097824 */ /* 0x000fe200078e0a05 */
[----:B------:R-:W1:Y:S02]  /*0380*/  LDCU UR10, c[0x0][0x39c] ;  /* 0x00007380ff0a77ac */ /* 0x000e640008000800 */
[----:B------:R-:W-:Y:S01]  /*0390*/  LOP3.LUT R20, R20, 0xfffffff8, RZ, 0xc0, !PT ;  /* 0xfffffff814147812 */ /* 0x000fe200078ec0ff */
[----:B------:R-:W2:Y:S04]  /*03a0*/  LDCU.64 UR8, c[0x0][0x390] ;  /* 0x00007200ff0877ac */ /* 0x000ea80008000a00 */
[----:B------:R-:W-:-:S07]  /*03b0*/  IMAD.MOV R20, RZ, RZ, -R20 ;  /* 0x000000ffff147224 */ /* 0x000fce00078e0a14 */
.L_x_2:
[----:B------:R-:W-:-:S04]  /*03c0*/  VIMNMX R14, PT, PT, RZ, R9, !PT ;  /* 0x00000009ff0e7248 */ /* 0x000fc80007fe0100 */
[----:B-1----:R-:W-:-:S04]  /*03d0*/  ISETP.GE.AND P1, PT, R14, UR10, PT ;  /* 0x0000000a0e007c0c */ /* 0x002fc8000bf26270 */
[----:B------:R-:W-:-:S05]  /*03e0*/  SEL R15, R14, UR5, !P1 ;  /* 0x000000050e0f7c07 */ /* 0x000fca000c800000 */
[----:B------:R-:W-:-:S04]  /*03f0*/  IMAD R14, R10, UR10, R15 ;  /* 0x0000000a0a0e7c24 */ /* 0x000fc8000f8e020f */
[----:B------:R-:W-:-:S05]  /*0400*/  IMAD R14, R14, 0x3, R7 ;  /* 0x000000030e0e7824 */ /* 0x000fca00078e0207 */
[----:B--2---:R-:W-:-:S04]  /*0410*/  IADD3 R16, P1, PT, R14, UR8, RZ ;  /* 0x000000080e107c10 */ /* 0x004fc8000ff3e0ff */
[----:B------:R-:W-:Y:S01]  /*0420*/  LEA.HI.X.SX32 R17, R14, UR9, 0x1, P1 ;  /* 0x000000090e117c11 */ /* 0x000fe200088f0eff */
[----:B0-----:R-:W-:-:S04]  /*0430*/  IMAD.WIDE R14, R21, 0x4, R12 ;  /* 0x00000004150e7825 */ /* 0x001fc800078e020c */
[----:B------:R0:W2:Y:S04]  /*0440*/  LDG.E.U8 R16, desc[UR6][R16.64] ;  /* 0x0000000610107981 */ /* 0x0000a8000c1e1100 */
[----:B------:R-:W3:Y:S01]  /*0450*/  LDG.E R26, desc[UR6][R14.64] ;  /* 0x000000060e1a7981 */ /* 0x000ee2000c1e1900 */
[C---:B------:R-:W-:Y:S02]  /*0460*/  VIADDMNMX R18, R9.reuse, 0x1, RZ, !PT ;  /* 0x0000000109127846 */ /* 0x040fe400078001ff */
[C---:B------:R-:W-:Y:S01]  /*0470*/  VIADDMNMX R24, R9.reuse, 0x2, RZ, !PT ;  /* 0x0000000209187846 */ /* 0x040fe200078001ff */
[----:B------:R-:W4:Y:S01]  /*0480*/  LDG.E R25, desc[UR6][R14.64+0x4] ;  /* 0x000004060e197981 */ /* 0x000f22000c1e1900 */
[C---:B------:R-:W-:Y:S02]  /*0490*/  ISETP.GE.AND P1, PT, R18.reuse, UR10, PT ;  /* 0x0000000a12007c0c */ /* 0x040fe4000bf26270 */
[----:B------:R-:W-:Y:S01]  /*04a0*/  VIADDMNMX R27, R9, 0x3, RZ, !PT ;  /* 0x00000003091b7846 */ /* 0x000fe200078001ff */
[----:B------:R-:W5:Y:S01]  /*04b0*/  LDG.E R29, desc[UR6][R14.64+0x1c] ;  /* 0x00001c060e1d7981 */ /* 0x000f62000c1e1900 */
[----:B------:R-:W-:-:S02]  /*04c0*/  SEL R19, R18, UR5, !P1 ;  /* 0x0000000512137c07 */ /* 0x000fc4000c800000 */
[----:B------:R-:W-:-:S03]  /*04d0*/  ISETP.GE.AND P1, PT, R24, UR10, PT ;  /* 0x0000000a18007c0c */ /* 0x000fc6000bf26270 */
[----:B------:R-:W-:Y:S01]  /*04e0*/  IMAD R18, R10, UR10, R19 ;  /* 0x0000000a0a127c24 */ /* 0x000fe2000f8e0213 */
[----:B0-----:R-:W-:-:S03]  /*04f0*/  SEL R17, R24, UR5, !P1 ;  /* 0x0000000518117c07 */ /* 0x001fc6000c800000 */
[----:B------:R-:W-:-:S05]  /*0500*/  IMAD R19, R18, 0x3, R7 ;  /* 0x0000000312137824 */ /* 0x000fca00078e0207 */
[----:B------:R-:W-:-:S04]  /*0510*/  IADD3 R18, P2, PT, R19, UR8, RZ ;  /* 0x0000000813127c10 */ /* 0x000fc8000ff5e0ff */
[----:B------:R-:W-:Y:S01]  /*0520*/  LEA.HI.X.SX32 R19, R19, UR9, 0x1, P2 ;  /* 0x0000000913137c11 */ /* 0x000fe200090f0eff */
[----:B------:R-:W-:-:S04]  /*0530*/  IMAD R28, R10, UR10, R17 ;  /* 0x0000000a0a1c7c24 */ /* 0x000fc8000f8e0211 */
[----:B------:R0:W4:Y:S01]  /*0540*/  LDG.E.U8 R24, desc[UR6][R18.64] ;  /* 0x0000000612187981 */ /* 0x000122000c1e1100 */
[----:B------:R-:W-:Y:S01]  /*0550*/  ISETP.GE.AND P1, PT, R27, UR10, PT ;  /* 0x0000000a1b007c0c */ /* 0x000fe2000bf26270 */
[----:B------:R-:W-:-:S03]  /*0560*/  IMAD R17, R28, 0x3, R7 ;  /* 0x000000031c117824 */ /* 0x000fc600078e0207 */
[----:B------:R-:W-:-:S05]  /*0570*/  SEL R27, R27, UR5, !P1 ;  /* 0x000000051b1b7c07 */ /* 0x000fca000c800000 */
[----:B------:R-:W-:Y:S02]  /*0580*/  IMAD R28, R10, UR10, R27 ;  /* 0x0000000a0a1c7c24 */ /* 0x000fe4000f8e021b */
[----:B------:R-:W5:Y:S02]  /*0590*/  LDG.E R27, desc[UR6][R14.64+0x8] ;  /* 0x000008060e1b7981 */ /* 0x000f64000c1e1900 */
[----:B------:R-:W-:Y:S01]  /*05a0*/  IMAD R28, R28, 0x3, R7 ;  /* 0x000000031c1c7824 */ /* 0x000fe200078e0207 */
[----:B--2---:R-:W-:-:S05]  /*05b0*/  I2FP.F32.U32 R16, R16 ;  /* 0x0000001000107245 */ /* 0x004fca0000201000 */
[----:B---3--:R-:W-:Y:S01]  /*05c0*/  FFMA R26, R26, R16, R23 ;  /* 0x000000101a1a7223 */ /* 0x008fe20000000017 */
[C---:B------:R-:W-:Y:S01]  /*05d0*/  IADD3 R16, P1, PT, R17.reuse, UR8, RZ ;  /* 0x0000000811107c10 */ /* 0x040fe2000ff3e0ff */
[----:B------:R-:W2:Y:S03]  /*05e0*/  LDG.E R23, desc[UR6][R14.64+0xc] ;  /* 0x00000c060e177981 */ /* 0x000ea6000c1e1900 */
[----:B------:R-:W-:-:S05]  /*05f0*/  LEA.HI.X.SX32 R17, R17, UR9, 0x1, P1 ;  /* 0x0000000911117c11 */ /* 0x000fca00088f0eff */
[----:B------:R1:W3:Y:S01]  /*0600*/  LDG.E.U8 R16, desc[UR6][R16.64] ;  /* 0x0000000610107981 */ /* 0x0002e2000c1e1100 */
[----:B0-----:R-:W-:-:S04]  /*0610*/  IADD3 R18, P1, PT, R28, UR8, RZ ;  /* 0x000000081c127c10 */ /* 0x001fc8000ff3e0ff */
[----:B------:R-:W-:-:S05]  /*0620*/  LEA.HI.X.SX32 R19, R28, UR9, 0x1, P1 ;  /* 0x000000091c137c11 */ /* 0x000fca00088f0eff */
[----:B------:R0:W2:Y:S01]  /*0630*/  LDG.E.U8 R18, desc[UR6][R18.64] ;  /* 0x0000000612127981 */ /* 0x0000a2000c1e1100 */
[----:B----4-:R-:W-:-:S05]  /*0640*/  I2FP.F32.U32 R24, R24 ;  /* 0x0000001800187245 */ /* 0x010fca0000201000 */
[----:B------:R-:W-:Y:S01]  /*0650*/  FFMA R26, R25, R24, R26 ;  /* 0x00000018191a7223 */ /* 0x000fe2000000001a */
[----:B------:R-:W-:-:S04]  /*0660*/  VIADDMNMX R24, R9, 0x4, RZ, !PT ;  /* 0x0000000409187846 */ /* 0x000fc800078001ff */
[----:B------:R-:W-:-:S04]  /*0670*/  ISETP.GE.AND P1, PT, R24, UR10, PT ;  /* 0x0000000a18007c0c */ /* 0x000fc8000bf26270 */
[----:B------:R-:W-:Y:S02]  /*0680*/  SEL R25, R24, UR5, !P1 ;  /* 0x0000000518197c07 */ /* 0x000fe4000c800000 */
[----:B------:R-:W-:-:S03]  /*0690*/  VIADDMNMX R28, R9, 0x5, RZ, !PT ;  /* 0x00000005091c7846 */ /* 0x000fc600078001ff */
[----:B------:R-:W-:Y:S01]  /*06a0*/  IMAD R24, R10, UR10, R25 ;  /* 0x0000000a0a187c24 */ /* 0x000fe2000f8e0219 */
[----:B------:R-:W-:Y:S01]  /*06b0*/  ISETP.GE.AND P1, PT, R28, UR10, PT ;  /* 0x0000000a1c007c0c */ /* 0x000fe2000bf26270 */
[----:B------:R-:W4:Y:S02]  /*06c0*/  LDG.E R25, desc[UR6][R14.64+0x14] ;  /* 0x000014060e197981 */ /* 0x000f24000c1e1900 */
[----:B-1----:R-:W-:Y:S01]  /*06d0*/  IMAD R17, R24, 0x3, R7 ;  /* 0x0000000318117824 */ /* 0x002fe200078e0207 */
[----:B0-----:R-:W-:Y:S02]  /*06e0*/  SEL R19, R28, UR5, !P1 ;  /* 0x000000051c137c07 */ /* 0x001fe4000c800000 */
[----:B------:R-:W-:-:S03]  /*06f0*/  VIADDMNMX R28, R9, 0x6, RZ, !PT ;  /* 0x00000006091c7846 */ /* 0x000fc600078001ff */
[----:B------:R-:W-:-:S04]  /*0700*/  IMAD R24, R10, UR10, R19 ;  /* 0x0000000a0a187c24 */ /* 0x000fc8000f8e0213 */
[----:B------:R-:W-:Y:S01]  /*0710*/  IMAD R19, R24, 0x3, R7 ;  /* 0x0000000318137824 */ /* 0x000fe200078e0207 */
[----:B---3--:R-:W-:-:S05]  /*0720*/  I2FP.F32.U32 R16, R16 ;  /* 0x0000001000107245 */ /* 0x008fca0000201000 */
[----:B-----5:R-:W-:Y:S01]  /*0730*/  FFMA R26, R27, R16, R26 ;  /* 0x000000101b1a7223 */ /* 0x020fe2000000001a */
[C---:B------:R-:W-:Y:S01]  /*0740*/  IADD3 R16, P1, PT, R17.reuse, UR8, RZ ;  /* 0x0000000811107c10 */ /* 0x040fe2000ff3e0ff */
[----:B------:R-:W3:Y:S03]  /*0750*/  LDG.E R27, desc[UR6][R14.64+0x18] ;  /* 0x000018060e1b7981 */ /* 0x000ee6000c1e1900 */
[----:B------:R-:W-:Y:S02]  /*0760*/  LEA.HI.X.SX32 R17, R17, UR9, 0x1, P1 ;  /* 0x0000000911117c11 */ /* 0x000fe400088f0eff */
[----:B--2---:R-:W-:Y:S02]  /*0770*/  I2FP.F32.U32 R18, R18 ;  /* 0x0000001200127245 */ /* 0x004fe40000201000 */
[C---:B------:R-:W-:Y:S01]  /*0780*/  ISETP.GE.AND P1, PT, R28.reuse, UR10, PT ;  /* 0x0000000a1c007c0c */ /* 0x040fe2000bf26270 */
[----:B------:R0:W2:Y:S02]  /*0790*/  LDG.E.U8 R24, desc[UR6][R16.64] ;  /* 0x0000000610187981 */ /* 0x0000a4000c1e1100 */
[----:B------:R-:W-:Y:S01]  /*07a0*/  FFMA R23, R23, R18, R26 ;  /* 0x0000001217177223 */ /* 0x000fe2000000001a */
[----:B------:R-:W-:Y:S01]  /*07b0*/  IADD3 R18, P2, PT, R19, UR8, RZ ;  /* 0x0000000813127c10 */ /* 0x000fe2000ff5e0ff */
[----:B------:R-:W5:Y:S01]  /*07c0*/  LDG.E R26, desc[UR6][R14.64+0x10] ;  /* 0x000010060e1a7981 */ /* 0x000f62000c1e1900 */
[----:B------:R-:W-:-:S02]  /*07d0*/  SEL R28, R28, UR5, !P1 ;  /* 0x000000051c1c7c07 */ /* 0x000fc4000c800000 */
[----:B0-----:R-:W-:-:S04]  /*07e0*/  VIADDMNMX R16, R9, 0x7, RZ, !PT ;  /* 0x0000000709107846 */ /* 0x001fc800078001ff */
[----:B------:R-:W-:Y:S01]  /*07f0*/  ISETP.GE.AND P1, PT, R16, UR10, PT ;  /* 0x0000000a10007c0c */ /* 0x000fe2000bf26270 */
[----:B------:R-:W-:Y:S01]  /*0800*/  IMAD R28, R10, UR10, R28 ;  /* 0x0000000a0a1c7c24 */ /* 0x000fe2000f8e021c */
[----:B------:R-:W-:Y:S02]  /*0810*/  LEA.HI.X.SX32 R19, R19, UR9, 0x1, P2 ;  /* 0x0000000913137c11 */ /* 0x000fe400090f0eff */
[----:B------:R-:W-:Y:S01]  /*0820*/  SEL R17, R16, UR5, !P1 ;  /* 0x0000000510117c07 */ /* 0x000fe2000c800000 */
[----:B------:R-:W-:Y:S02]  /*0830*/  IMAD R28, R28, 0x3, R7 ;  /* 0x000000031c1c7824 */ /* 0x000fe400078e0207 */
[----:B------:R0:W4:Y:S03]  /*0840*/  LDG.E.U8 R18, desc[UR6][R18.64] ;  /* 0x0000000612127981 */ /* 0x000126000c1e1100 */
[----:B------:R-:W-:Y:S01]  /*0850*/  IADD3 R16, P1, PT, R28, UR8, RZ ;  /* 0x000000081c107c10 */ /* 0x000fe2000ff3e0ff */
[----:B0-----:R-:W-:-:S04]  /*0860*/  IMAD R19, R10, UR10, R17 ;  /* 0x0000000a0a137c24 */ /* 0x001fc8000f8e0211 */
[----:B------:R-:W-:Y:S01]  /*0870*/  IMAD R15, R19, 0x3, R7 ;  /* 0x00000003130f7824 */ /* 0x000fe200078e0207 */
[----:B------:R-:W-:-:S04]  /*0880*/  LEA.HI.X.SX32 R17, R28, UR9, 0x1, P1 ;  /* 0x000000091c117c11 */ /* 0x000fc800088f0eff */
[C---:B------:R-:W-:Y:S01]  /*0890*/  IADD3 R14, P1, PT, R15.reuse, UR8, RZ ;  /* 0x000000080f0e7c10 */ /* 0x040fe2000ff3e0ff */
[----:B------:R-:W3:Y:S03]  /*08a0*/  LDG.E.U8 R16, desc[UR6][R16.64] ;  /* 0x0000000610107981 */ /* 0x000ee6000c1e1100 */
[----:B------:R-:W-:-:S05]  /*08b0*/  LEA.HI.X.SX32 R15, R15, UR9, 0x1, P1 ;  /* 0x000000090f0f7c11 */ /* 0x000fca00088f0eff */
[----:B------:R-:W3:Y:S01]  /*08c0*/  LDG.E.U8 R14, desc[UR6][R14.64] ;  /* 0x000000060e0e7981 */ /* 0x000ee2000c1e1100 */
[----:B------:R-:W-:-:S05]  /*08d0*/  VIADD R20, R20, 0x8 ;  /* 0x0000000814147836 */ /* 0x000fca0000000000 */
[----:B------:R-:W-:Y:S01]  /*08e0*/  ISETP.NE.AND P1, PT, R20, RZ, PT ;  /* 0x000000ff1400720c */ /* 0x000fe20003f25270 */
[----:B------:R-:W-:Y:S02]  /*08f0*/  VIADD R22, R22, 0x8 ;  /* 0x0000000816167836 */ /* 0x000fe40000000000 */
[----:B------:R-:W-:Y:S02]  /*0900*/  VIADD R9, R9, 0x8 ;  /* 0x0000000809097836 */ /* 0x000fe40000000000 */
[----:B------:R-:W-:Y:S01]  /*0910*/  VIADD R21, R21, 0x8 ;  /* 0x0000000815157836 */ /* 0x000fe20000000000 */
[----:B--2---:R-:W-:-:S05]  /*0920*/  I2FP.F32.U32 R24, R24 ;  /* 0x0000001800187245 */ /* 0x004fca0000201000 */
[----:B-----5:R-:W-:Y:S01]  /*0930*/  FFMA R24, R26, R24, R23 ;  /* 0x000000181a187223 */ /* 0x020fe20000000017 */
[----:B----4-:R-:W-:-:S05]  /*0940*/  I2FP.F32.U32 R18, R18 ;  /* 0x0000001200127245 */ /* 0x010fca0000201000 */
[----:B------:R-:W-:Y:S01]  /*0950*/  FFMA R18, R25, R18, R24 ;  /* 0x0000001219127223 */ /* 0x000fe20000000018 */
[----:B---3--:R-:W-:-:S05]  /*0960*/  I2FP.F32.U32 R19, R16 ;  /* 0x0000001000137245 */ /* 0x008fca0000201000 */
[----:B------:R-:W-:Y:S01]  /*0970*/  FFMA R18, R27, R19, R18 ;  /* 0x000000131b127223 */ /* 0x000fe20000000012 */
[----:B------:R-:W-:-:S05]  /*0980*/  I2FP.F32.U32 R23, R14 ;  /* 0x0000000e00177245 */ /* 0x000fca0000201000 */
[----:B------:R-:W-:Y:S01]  /*0990*/  FFMA R23, R29, R23, R18 ;  /* 0x000000171d177223 */ /* 0x000fe20000000012 */
[----:B------:R-:W-:Y:S06]  /*09a0*/  @P1 BRA `(.L_x_2) ;  /* 0xfffffff800841947 */ /* 0x000fec000383ffff */
[----:B------:R-:W-:-:S07]  /*09b0*/  VIADD R22, R22, 0xfffffffd ;  /* 0xfffffffd16167836 */ /* 0x000fce0000000000 */
.L_x_1:
[----:B------:R-:W-:-:S13]  /*09c0*/  ISETP.NE.AND P1, PT, R6, RZ, PT ;  /* 0x000000ff0600720c */ /* 0x000fda0003f25270 */
[----:B------:R-:W-:Y:S05]  /*09d0*/  @!P1 BRA `(.L_x_3) ;  /* 0x0000000400ac9947 */ /* 0x000fea0003800000 */
[----:B------:R-:W-:Y:S02]  /*09e0*/  VIADD R12, R6, 0xffffffff ;  /* 0xffffffff060c7836 */ /* 0x000fe40000000000 */
[----:B------:R-:W-:-:S03]  /*09f0*/  VIADD R9, R4, 0x1 ;  /* 0x0000000104097836 */ /* 0x000fc60000000000 */
[----:B------:R-:W-:Y:S02]  /*0a00*/  ISETP.GE.U32.AND P2, PT, R12, 0x3, PT ;  /* 0x000000030c00780c */ /* 0x000fe40003f46070 */
[----:B------:R-:W-:-:S11]  /*0a10*/  LOP3.LUT P1, R9, R9, 0x3, RZ, 0xc0, !PT ;  /* 0x0000000309097812 */ /* 0x000fd6000782c0ff */
[----:B------:R-:W-:Y:S05]  /*0a20*/  @!P2 BRA `(.L_x_4) ;  /* 0x0000000000cca947 */ /* 0x000fea0003800000 */
[----:B------:R-:W0:Y:S01]  /*0a30*/  LDCU UR8, c[0x0][0x39c] ;  /* 0x00007380ff0877ac */ /* 0x000e220008000800 */
[--C-:B------:R-:W-:Y:S02]  /*0a40*/  IMAD.IADD R12, R0, 0x1, R22.reuse ;  /* 0x00000001000c7824 */ /* 0x100fe400078e0216 */
[----:B------:R-:W-:Y:S01]  /*0a50*/  IMAD.IADD R21, R11, 0x1, R22 ;  /* 0x000000010b157824 */ /* 0x000fe200078e0216 */
[----:B------:R-:W1:Y:S02]  /*0a60*/  LDCU.64 UR10, c[0x0][0x390] ;  /* 0x00007200ff0a77ac */ /* 0x000e640008000a00 */
[----:B------:R-:W-:Y:S02]  /*0a70*/  VIMNMX R13, PT, PT, RZ, R12, !PT ;  /* 0x0000000cff0d7248 */ /* 0x000fe40007fe0100 */
[C---:B------:R-:W-:Y:S02]  /*0a80*/  VIADDMNMX R14, R12.reuse, 0x1, RZ, !PT ;  /* 0x000000010c0e7846 */ /* 0x040fe400078001ff */
[----:B------:R-:W-:-:S02]  /*0a90*/  VIADDMNMX R16, R12, 0x2, RZ, !PT ;  /* 0x000000020c107846 */ /* 0x000fc400078001ff */
[----:B------:R-:W-:Y:S02]  /*0aa0*/  VIADDMNMX R18, R12, 0x3, RZ, !PT ;  /* 0x000000030c127846 */ /* 0x000fe400078001ff */
[C---:B0-----:R-:W-:Y:S02]  /*0ab0*/  ISETP.GE.AND P3, PT, R13.reuse, UR8, PT ;  /* 0x000000080d007c0c */ /* 0x041fe4000bf66270 */
[----:B------:R-:W-:Y:S02]  /*0ac0*/  ISETP.GE.AND P2, PT, R14, UR8, PT ;  /* 0x000000080e007c0c */ /* 0x000fe4000bf46270 */
[----:B------:R-:W-:Y:S02]  /*0ad0*/  SEL R15, R13, UR5, !P3 ;  /* 0x000000050d0f7c07 */ /* 0x000fe4000d800000 */
[----:B------:R-:W0:Y:S01]  /*0ae0*/  LDC.64 R12, c[0x0][0x380] ;  /* 0x0000e000ff0c7b82 */ /* 0x000e220000000a00 */
[----:B------:R-:W-:Y:S02]  /*0af0*/  ISETP.GE.AND P3, PT, R16, UR8, PT ;  /* 0x0000000810007c0c */ /* 0x000fe4000bf66270 */
[----:B------:R-:W-:Y:S01]  /*0b00*/  SEL R17, R14, UR5, !P2 ;  /* 0x000000050e117c07 */ /* 0x000fe2000d000000 */
[----:B------:R-:W-:Y:S01]  /*0b10*/  IMAD R14, R10, UR8, R15 ;  /* 0x000000080a0e7c24 */ /* 0x000fe2000f8e020f */
[----:B------:R-:W-:-:S02]  /*0b20*/  ISETP.GE.AND P2, PT, R18, UR8, PT ;  /* 0x0000000812007c0c */ /* 0x000fc4000bf46270 */
[----:B------:R-:W-:Y:S01]  /*0b30*/  SEL R19, R16, UR5, !P3 ;  /* 0x0000000510137c07 */ /* 0x000fe2000d800000 */
[----:B------:R-:W-:Y:S01]  /*0b40*/  IMAD R16, R10, UR8, R17 ;  /* 0x000000080a107c24 */ /* 0x000fe2000f8e0211 */
[----:B------:R-:W-:Y:S01]  /*0b50*/  SEL R17, R18, UR5, !P2 ;  /* 0x0000000512117c07 */ /* 0x000fe2000d000000 */
[----:B------:R-:W-:Y:S02]  /*0b60*/  IMAD R15, R14, 0x3, R7 ;  /* 0x000000030e0f7824 */ /* 0x000fe400078e0207 */
[----:B------:R-:W-:Y:S02]  /*0b70*/  IMAD R14, R10, UR8, R19 ;  /* 0x000000080a0e7c24 */ /* 0x000fe4000f8e0213 */
[----:B------:R-:W-:Y:S01]  /*0b80*/  IMAD R20, R16, 0x3, R7 ;  /* 0x0000000310147824 */ /* 0x000fe200078e0207 */
[C---:B-1----:R-:W-:Y:S01]  /*0b90*/  IADD3 R18, P3, PT, R15.reuse, UR10, RZ ;  /* 0x0000000a0f127c10 */ /* 0x042fe2000ff7e0ff */
[----:B------:R-:W-:Y:S02]  /*0ba0*/  IMAD R24, R10, UR8, R17 ;  /* 0x000000080a187c24 */ /* 0x000fe4000f8e0211 */
[--C-:B------:R-:W-:Y:S01]  /*0bb0*/  IMAD R17, R14, 0x3, R7.reuse ;  /* 0x000000030e117824 */ /* 0x100fe200078e0207 */
[----:B------:R-:W-:Y:S01]  /*0bc0*/  IADD3 R14, P2, PT, R20, UR10, RZ ;  /* 0x0000000a140e7c10 */ /* 0x000fe2000ff5e0ff */
[----:B------:R-:W-:Y:S01]  /*0bd0*/  IMAD R24, R24, 0x3, R7 ;  /* 0x0000000318187824 */ /* 0x000fe200078e0207 */
[----:B------:R-:W-:-:S02]  /*0be0*/  LEA.HI.X.SX32 R19, R15, UR11, 0x1, P3 ;  /* 0x0000000b0f137c11 */ /* 0x000fc400098f0eff */
[----:B------:R-:W-:Y:S02]  /*0bf0*/  IADD3 R16, P3, PT, R17, UR10, RZ ;  /* 0x0000000a11107c10 */ /* 0x000fe4000ff7e0ff */
[----:B------:R-:W-:Y:S01]  /*0c00*/  LEA.HI.X.SX32 R15, R20, UR11, 0x1, P2 ;  /* 0x0000000b140f7c11 */ /* 0x000fe200090f0eff */
[----:B------:R-:W2:Y:S01]  /*0c10*/  LDG.E.U8 R18, desc[UR6][R18.64] ;  /* 0x0000000612127981 */ /* 0x000ea2000c1e1100 */
[----:B0-----:R-:W-:Y:S01]  /*0c20*/  IMAD.WIDE R20, R21, 0x4, R12 ;  /* 0x0000000415147825 */ /* 0x001fe200078e020c */
[C---:B------:R-:W-:Y:S02]  /*0c30*/  IADD3 R12, P2, PT, R24.reuse, UR10, RZ ;  /* 0x0000000a180c7c10 */ /* 0x040fe4000ff5e0ff */
[----:B------:R-:W-:Y:S01]  /*0c40*/  LEA.HI.X.SX32 R17, R17, UR11, 0x1, P3 ;  /* 0x0000000b11117c11 */ /* 0x000fe200098f0eff */
[----:B------:R-:W3:Y:S01]  /*0c50*/  LDG.E.U8 R14, desc[UR6][R14.64] ;  /* 0x000000060e0e7981 */ /* 0x000ee2000c1e1100 */
[----:B------:R-:W-:-:S03]  /*0c60*/  LEA.HI.X.SX32 R13, R24, UR11, 0x1, P2 ;  /* 0x0000000b180d7c11 */ /* 0x000fc600090f0eff */
[----:B------:R-:W4:Y:S04]  /*0c70*/  LDG.E R26, desc[UR6][R20.64] ;  /* 0x00000006141a7981 */ /* 0x000f28000c1e1900 */
[----:B------:R-:W5:Y:S04]  /*0c80*/  LDG.E.U8 R16, desc[UR6][R16.64] ;  /* 0x0000000610107981 */ /* 0x000f68000c1e1100 */
[----:B------:R-:W5:Y:S04]  /*0c90*/  LDG.E R25, desc[UR6][R20.64+0x4] ;  /* 0x0000040614197981 */ /* 0x000f68000c1e1900 */
[----:B------:R-:W5:Y:S04]  /*0ca0*/  LDG.E.U8 R12, desc[UR6][R12.64] ;  /* 0x000000060c0c7981 */ /* 0x000f68000c1e1100 */
[----:B------:R-:W5:Y:S04]  /*0cb0*/  LDG.E R27, desc[UR6][R20.64+0x8] ;  /* 0x00000806141b7981 */ /* 0x000f68000c1e1900 */
[----:B------:R-:W5:Y:S01]  /*0cc0*/  LDG.E R29, desc[UR6][R20.64+0xc] ;  /* 0x00000c06141d7981 */ /* 0x000f62000c1e1900 */
[----:B------:R-:W-:Y:S01]  /*0cd0*/  VIADD R22, R22, 0x4 ;  /* 0x0000000416167836 */ /* 0x000fe20000000000 */
[----:B--2---:R-:W-:-:S02]  /*0ce0*/  I2FP.F32.U32 R18, R18 ;  /* 0x0000001200127245 */ /* 0x004fc40000201000 */
[----:B---3--:R-:W-:-:S03]  /*0cf0*/  I2FP.F32.U32 R19, R14 ;  /* 0x0000000e00137245 */ /* 0x008fc60000201000 */
[----:B----4-:R-:W-:Y:S01]  /*0d00*/  FFMA R18, R26, R18, R23 ;  /* 0x000000121a127223 */ /* 0x010fe20000000017 */
[----:B-----5:R-:W-:-:S03]  /*0d10*/  I2FP.F32.U32 R14, R16 ;  /* 0x00000010000e7245 */ /* 0x020fc60000201000 */
[----:B------:R-:W-:Y:S01]  /*0d20*/  FFMA R18, R25, R19, R18 ;  /* 0x0000001319127223 */ /* 0x000fe20000000012 */
[----:B------:R-:W-:-:S03]  /*0d30*/  I2FP.F32.U32 R23, R12 ;  /* 0x0000000c00177245 */ /* 0x000fc60000201000 */
[----:B------:R-:W-:-:S04]  /*0d40*/  FFMA R14, R27, R14, R18 ;  /* 0x0000000e1b0e7223 */ /* 0x000fc80000000012 */
[----:B------:R-:W-:-:S07]  /*0d50*/  FFMA R23, R29, R23, R14 ;  /* 0x000000171d177223 */ /* 0x000fce000000000e */
.L_x_4:
[----:B------:R-:W-:Y:S05]  /*0d60*/  @!P1 BRA `(.L_x_3) ;  /* 0x0000000000c89947 */ /* 0x000fea0003800000 */
[----:B------:R-:W-:Y:S02]  /*0d70*/  ISETP.NE.AND P2, PT, R9, 0x1, PT ;  /* 0x000000010900780c */ /* 0x000fe40003f45270 */
[----:B------:R-:W-:-:S04]  /*0d80*/  LOP3.LUT R12, R4, 0x1, RZ, 0xc0, !PT ;  /* 0x00000001040c7812 */ /* 0x000fc800078ec0ff */
[----:B------:R-:W-:-:S07]  /*0d90*/  ISETP.NE.U32.AND P1, PT, R12, 0x1, PT ;  /* 0x000000010c00780c */ /* 0x000fce0003f25070 */
[----:B------:R-:W-:Y:S06]  /*0da0*/  @!P2 BRA `(.L_x_5) ;  /* 0x000000000074a947 */ /* 0x000fec0003800000 */
[----:B------:R-:W0:Y:S01]  /*0db0*/  LDCU UR8, c[0x0][0x39c] ;  /* 0x00007380ff0877ac */ /* 0x000e220008000800 */
[----:B------:R-:W-:Y:S01]  /*0dc0*/  IMAD.IADD R9, R0, 0x1, R22 ;  /* 0x0000000100097824 */ /* 0x000fe200078e0216 */
[----:B------:R-:W1:Y:S01]  /*0dd0*/  LDC.64 R16, c[0x0][0x380] ;  /* 0x0000e000ff107b82 */ /* 0x000e620000000a00 */
[----:B------:R-:W2:Y:S03]  /*0de0*/  LDCU.64 UR10, c[0x0][0x390] ;  /* 0x00007200ff0a77ac */ /* 0x000ea60008000a00 */
[----:B------:R-:W-:Y:S02]  /*0df0*/  VIMNMX R12, PT, PT, RZ, R9, !PT ;  /* 0x00000009ff0c7248 */ /* 0x000fe40007fe0100 */
[----:B------:R-:W-:Y:S02]  /*0e00*/  VIADDMNMX R13, R9, 0x1, RZ, !PT ;  /* 0x00000001090d7846 */ /* 0x000fe400078001ff */
[----:B0-----:R-:W-:-:S02]  /*0e10*/  ISETP.GE.AND P2, PT, R12, UR8, PT ;  /* 0x000000080c007c0c */ /* 0x001fc4000bf46270 */
[C---:B------:R-:W-:Y:S02]  /*0e20*/  ISETP.GE.AND P3, PT, R13.reuse, UR8, PT ;  /* 0x000000080d007c0c */ /* 0x040fe4000bf66270 */
[----:B------:R-:W-:Y:S02]  /*0e30*/  SEL R9, R12, UR5, !P2 ;  /* 0x000000050c097c07 */ /* 0x000fe4000d000000 */
[----:B------:R-:W-:-:S03]  /*0e40*/  SEL R13, R13, UR5, !P3 ;  /* 0x000000050d0d7c07 */ /* 0x000fc6000d800000 */
[C---:B------:R-:W-:Y:S02]  /*0e50*/  IMAD R12, R10.reuse, UR8, R9 ;  /* 0x000000080a0c7c24 */ /* 0x040fe4000f8e0209 */
[----:B------:R-:W-:Y:S02]  /*0e60*/  IMAD R14, R10, UR8, R13 ;  /* 0x000000080a0e7c24 */ /* 0x000fe4000f8e020d */
[--C-:B------:R-:W-:Y:S02]  /*0e70*/  IMAD R13, R12, 0x3, R7.reuse ;  /* 0x000000030c0d7824 */ /* 0x100fe400078e0207 */
[----:B------:R-:W-:Y:S02]  /*0e80*/  IMAD R18, R14, 0x3, R7 ;  /* 0x000000030e127824 */ /* 0x000fe400078e0207 */
[----:B------:R-:W-:Y:S01]  /*0e90*/  IMAD.IADD R9, R11, 0x1, R22 ;  /* 0x000000010b097824 */ /* 0x000fe200078e0216 */
[----:B--2---:R-:W-:Y:S02]  /*0ea0*/  IADD3 R14, P2, PT, R13, UR10, RZ ;  /* 0x0000000a0d0e7c10 */ /* 0x004fe4000ff5e0ff */
[----:B------:R-:W-:Y:S01]  /*0eb0*/  IADD3 R12, P3, PT, R18, UR10, RZ ;  /* 0x0000000a120c7c10 */ /* 0x000fe2000ff7e0ff */
[----:B-1----:R-:W-:Y:S01]  /*0ec0*/  IMAD.WIDE R16, R9, 0x4, R16 ;  /* 0x0000000409107825 */ /* 0x002fe200078e0210 */
[----:B------:R-:W-:-:S02]  /*0ed0*/  LEA.HI.X.SX32 R15, R13, UR11, 0x1, P2 ;  /* 0x0000000b0d0f7c11 */ /* 0x000fc400090f0eff */
[----:B------:R-:W-:Y:S02]  /*0ee0*/  LEA.HI.X.SX32 R13, R18, UR11, 0x1, P3 ;  /* 0x0000000b120d7c11 */ /* 0x000fe400098f0eff */
[----:B------:R-:W2:Y:S04]  /*0ef0*/  LDG.E R18, desc[UR6][R16.64] ;  /* 0x0000000610127981 */ /* 0x000ea8000c1e1900 */
[----:B------:R-:W3:Y:S04]  /*0f00*/  LDG.E.U8 R14, desc[UR6][R14.64] ;  /* 0x000000060e0e7981 */ /* 0x000ee8000c1e1100 */
[----:B------:R-:W4:Y:S04]  /*0f10*/  LDG.E.U8 R12, desc[UR6][R12.64] ;  /* 0x000000060c0c7981 */ /* 0x000f28000c1e1100 */
[----:B------:R-:W5:Y:S01]  /*0f20*/  LDG.E R20, desc[UR6][R16.64+0x4] ;  /* 0x0000040610147981 */ /* 0x000f62000c1e1900 */
[----:B------:R-:W-:Y:S01]  /*0f30*/  VIADD R22, R22, 0x2 ;  /* 0x0000000216167836 */ /* 0x000fe20000000000 */
[----:B---3--:R-:W-:-:S02]  /*0f40*/  I2FP.F32.U32 R9, R14 ;  /* 0x0000000e00097245 */ /* 0x008fc40000201000 */
[----:B----4-:R-:W-:-:S03]  /*0f50*/  I2FP.F32.U32 R19, R12 ;  /* 0x0000000c00137245 */ /* 0x010fc60000201000 */
[----:B--2---:R-:W-:-:S04]  /*0f60*/  FFMA R9, R18, R9, R23 ;  /* 0x0000000912097223 */ /* 0x004fc80000000017 */
[----:B-----5:R-:W-:-:S07]  /*0f70*/  FFMA R23, R20, R19, R9 ;  /* 0x0000001314177223 */ /* 0x020fce0000000009 */
.L_x_5:
[----:B------:R-:W-:Y:S05]  /*0f80*/  @!P1 BRA `(.L_x_3) ;  /* 0x0000000000409947 */ /* 0x000fea0003800000 */
[----:B------:R-:W0:Y:S01]  /*0f90*/  LDCU UR8, c[0x0][0x39c] ;  /* 0x00007380ff0877ac */ /* 0x000e220008000800 */
[----:B------:R-:W-:Y:S01]  /*0fa0*/  VIADDMNMX R9, R22, R0, RZ, !PT ;  /* 0x0000000016097246 */ /* 0x000fe200078001ff */
[----:B------:R-:W1:Y:S01]  /*0fb0*/  LDC.64 R12, c[0x0][0x380] ;  /* 0x0000e000ff0c7b82 */ /* 0x000e620000000a00 */
[----:B------:R-:W2:Y:S02]  /*0fc0*/  LDCU.64 UR10, c[0x0][0x390] ;  /* 0x00007200ff0a77ac */ /* 0x000ea40008000a00 */
[----:B0-----:R-:W-:-:S04]  /*0fd0*/  ISETP.GE.AND P1, PT, R9, UR8, PT ;  /* 0x0000000809007c0c */ /* 0x001fc8000bf26270 */
[----:B------:R-:W-:-:S05]  /*0fe0*/  SEL R9, R9, UR5, !P1 ;  /* 0x0000000509097c07 */ /* 0x000fca000c800000 */
[----:B------:R-:W-:Y:S02]  /*0ff0*/  IMAD R10, R10, UR8, R9 ;  /* 0x000000080a0a7c24 */ /* 0x000fe4000f8e0209 */
[----:B------:R-:W-:Y:S02]  /*1000*/  IMAD.IADD R9, R11, 0x1, R22 ;  /* 0x000000010b097824 */ /* 0x000fe400078e0216 */
[----:B------:R-:W-:Y:S02]  /*1010*/  IMAD R14, R10, 0x3, R7 ;  /* 0x000000030a0e7824 */ /* 0x000fe400078e0207 */
[----:B-1----:R-:W-:-:S03]  /*1020*/  IMAD.WIDE R12, R9, 0x4, R12 ;  /* 0x00000004090c7825 */ /* 0x002fc600078e020c */
[----:B--2---:R-:W-:-:S03]  /*1030*/  IADD3 R10, P1, PT, R14, UR10, RZ ;  /* 0x0000000a0e0a7c10 */ /* 0x004fc6000ff3e0ff */
[----:B------:R-:W2:Y:S01]  /*1040*/  LDG.E R12, desc[UR6][R12.64] ;  /* 0x000000060c0c7981 */ /* 0x000ea2000c1e1900 */
[----:B------:R-:W-:-:S05]  /*1050*/  LEA.HI.X.SX32 R11, R14, UR11, 0x1, P1 ;  /* 0x0000000b0e0b7c11 */ /* 0x000fca00088f0eff */
[----:B------:R-:W3:Y:S02]  /*1060*/  LDG.E.U8 R10, desc[UR6][R10.64] ;  /* 0x000000060a0a7981 */ /* 0x000ee4000c1e1100 */
[----:B---3--:R-:W-:-:S05]  /*1070*/  I2FP.F32.U32 R9, R10 ;  /* 0x0000000a00097245 */ /* 0x008fca0000201000 */
[----:B--2---:R-:W-:-:S07]  /*1080*/  FFMA R23, R12, R9, R23 ;  /* 0x000000090c177223 */ /* 0x004fce0000000017 */
.L_x_3:
[----:B------:R-:W-:Y:S05]  /*1090*/  @P0 BRA `(.L_x_6) ;  /* 0xfffffff000700947 */ /* 0x000fea000383ffff */
[----:B------:R-:W0:Y:S01]  /*10a0*/  LDCU.64 UR8, c[0x0][0x3a0] ;  /* 0x00007400ff0877ac */ /* 0x000e220008000a00 */
[----:B------:R-:W-:Y:S01]  /*10b0*/  FSETP.GEU.AND P0, PT, R23, RZ, PT ;  /* 0x000000ff1700720b */ /* 0x000fe20003f0e000 */
[----:B------:R-:W-:Y:S02]  /*10c0*/  IMAD.IADD R9, R2, 0x1, R7 ;  /* 0x0000000102097824 */ /* 0x000fe400078e0207 */
[----:B------:R-:W-:Y:S01]  /*10d0*/  VIADD R7, R7, 0x1 ;  /* 0x0000000107077836 */ /* 0x000fe20000000000 */
[----:B------:R-:W-:-:S04]  /*10e0*/  FSEL R23, R23, RZ, P0 ;  /* 0x000000ff17177208 */ /* 0x000fc80000000000 */
[----:B------:R-:W-:-:S06]  /*10f0*/  FMNMX.NAN R23, R23, 255, PT ;  /* 0x437f000017177809 */ /* 0x000fcc0003820000 */
[----:B------:R-:W1:Y:S01]  /*1100*/  F2I.U32.TRUNC.NTZ R23, R23 ;  /* 0x0000001700177305 */ /* 0x000e62000020f000 */
[----:B0-----:R-:W-:-:S04]  /*1110*/  IADD3 R8, P0, PT, R9, UR8, RZ ;  /* 0x0000000809087c10 */ /* 0x001fc8000ff1e0ff */
[----:B------:R-:W-:Y:S02]  /*1120*/  LEA.HI.X.SX32 R9, R9, UR9, 0x1, P0 ;  /* 0x0000000909097c11 */ /* 0x000fe400080f0eff */
[----:B------:R-:W-:-:S03]  /*1130*/  ISETP.NE.AND P0, PT, R7, 0x3, PT ;  /* 0x000000030700780c */ /* 0x000fc60003f05270 */
[----:B-1----:R0:W-:Y:S10]  /*1140*/  STG.E.U8 desc[UR6][R8.64], R23 ;  /* 0x0000001708007986 */ /* 0x0021f4000c101106 */
[----:B------:R-:W-:Y:S05]  /*1150*/  @P0 BRA `(.L_x_7) ;  /* 0xfffffff000380947 */ /* 0x000fea000383ffff */
[----:B------:R-:W-:Y:S05]  /*1160*/  EXIT ;  /* 0x000000000000794d */ /* 0x000fea0003800000 */
.L_x_8:
[----:B------:R-:W-:-:S00]  /*1170*/  BRA `(.L_x_8) ;  /* 0xfffffffc00fc7947 */ /* 0x000fc0000383ffff */
[----:B------:R-:W-:-:S00]  /*1180*/  NOP ;  /* 0x0000000000007918 */ /* 0x000fc00000000000 */
[----:B------:R-:W-:-:S00]  /*1190*/  NOP ;  /* 0x0000000000007918 */ /* 0x000fc00000000000 */
[----:B------:R-:W-:-:S00]  /*11a0*/  NOP ;  /* 0x0000000000007918 */ /* 0x000fc00000000000 */
[----:B------:R-:W-:-:S00]  /*11b0*/  NOP ;  /* 0x0000000000007918 */ /* 0x000fc00000000000 */
[----:B------:R-:W-:-:S00]  /*11c0*/  NOP ;  /* 0x0000000000007918 */ /* 0x000fc00000000000 */
[----:B------:R-:W-:-:S00]  /*11d0*/  NOP ;  /* 0x0000000000007918 */ /* 0x000fc00000000000 */
[----:B------:R-:W-:-:S00]  /*11e0*/  NOP ;  /* 0x0000000000007918 */ /* 0x000fc00000000000 */
[----:B------:R-:W-:-:S00]  /*11f0*/  NOP ;  /* 0x0000000000007918 */ /* 0x000fc00000000000 */
.L_x_9:


//--------------------- .nv.shared.reserved.0     --------------------------
	.section	.nv.shared.reserved.0,"aw",@nobits
	.weak		__nv_reservedSMEM_offset_0_alias
	.size		__nv_reservedSMEM_offset_0_alias, 0, 64
	.other		__nv_reservedSMEM_offset_0_alias,@"STO_CUDA_RESERVED_SHARED STV_DEFAULT"
__nv_reservedSMEM_offset_0_alias:
	.zero		0
	.zero		64


//--------------------- .nv.constant0._Z19pattern_blur_kernelPfiPhiiS0_ --------------------------
	.section	.nv.constant0._Z19pattern_blur_kernelPfiPhiiS0_,"a",@progbits
	.sectionflags	@""
	.align	4
.nv.constant0._Z19pattern_blur_kernelPfiPhiiS0_:
	.zero		936


//--------------------- SYMBOLS --------------------------

	.type		.nv.reservedSmem.offset0,@object
	.size		.nv.reservedSmem.offset0,0x4
